	.headerflags	@"EF_CUDA_TEXMODE_UNIFIED EF_CUDA_64BIT_ADDRESS EF_CUDA_ACCELERATORS EF_CUDA_SM90 EF_CUDA_VIRTUAL_SM(EF_CUDA_SM90)"
	.elftype	@"ET_EXEC"


//--------------------- .nv.info                  --------------------------
	.section	.nv.info,"",@"SHT_CUDA_INFO"
	.align	4


	//----- nvinfo : EIATTR_REGCOUNT
	.align		4
        /*0000*/ 	.byte	0x04, 0x2f
        /*0002*/ 	.short	(.L_3 - .L_2)
	.align		4
.L_2:
        /*0004*/ 	.word	index@(triton_poi_fused__native_batch_norm_legit_no_training_add_native_batch_norm_backward_relu_15)
        /*0008*/ 	.word	0x0000001c


	//----- nvinfo : EIATTR_MIN_STACK_SIZE
	.align		4
.L_3:
        /*000c*/ 	.byte	0x04, 0x12
        /*000e*/ 	.short	(.L_5 - .L_4)
	.align		4
.L_4:
        /*0010*/ 	.word	index@(triton_poi_fused__native_batch_norm_legit_no_training_add_native_batch_norm_backward_relu_15)
        /*0014*/ 	.word	0x00000000


	//----- nvinfo : EIATTR_FRAME_SIZE
	.align		4
.L_5:
        /*0018*/ 	.byte	0x04, 0x11
        /*001a*/ 	.short	(.L_7 - .L_6)
	.align		4
.L_6:
        /*001c*/ 	.word	index@(triton_poi_fused__native_batch_norm_legit_no_training_add_native_batch_norm_backward_relu_15)
        /*0020*/ 	.word	0x00000000


	//----- nvinfo : EIATTR_MIN_STACK_SIZE
	.align		4
.L_7:
        /*0024*/ 	.byte	0x04, 0x12
        /*0026*/ 	.short	(.L_9 - .L_8)
	.align		4
.L_8:
        /*0028*/ 	.word	index@(triton_poi_fused__native_batch_norm_legit_no_training_add_native_batch_norm_backward_relu_15)
        /*002c*/ 	.word	0x00000000
.L_9:


//--------------------- .nv.info.triton_poi_fused__native_batch_norm_legit_no_training_add_native_batch_norm_backward_relu_15 --------------------------
	.section	.nv.info.triton_poi_fused__native_batch_norm_legit_no_training_add_native_batch_norm_backward_relu_15,"",@"SHT_CUDA_INFO"
	.sectionflags	@""
	.align	4


	//----- nvinfo : EIATTR_CUDA_API_VERSION
	.align		4
        /*0000*/ 	.byte	0x04, 0x37
        /*0002*/ 	.short	(.L_11 - .L_10)
.L_10:
        /*0004*/ 	.word	0x0000007c


	//----- nvinfo : EIATTR_KPARAM_INFO
	.align		4
.L_11:
        /*0008*/ 	.byte	0x04, 0x17
        /*000a*/ 	.short	(.L_13 - .L_12)
.L_12:
        /*000c*/ 	.word	0x00000000
        /*0010*/ 	.short	0x000b
        /*0012*/ 	.short	0x0058
        /*0014*/ 	.byte	0x00, 0xf0, 0x11, 0x00


	//----- nvinfo : EIATTR_KPARAM_INFO
	.align		4
.L_13:
        /*0018*/ 	.byte	0x04, 0x17
        /*001a*/ 	.short	(.L_15 - .L_14)
.L_14:
        /*001c*/ 	.word	0x00000000
        /*0020*/ 	.short	0x000a
        /*0022*/ 	.short	0x0050
        /*0024*/ 	.byte	0x00, 0xf4, 0x21, 0x00


	//----- nvinfo : EIATTR_KPARAM_INFO
	.align		4
.L_15:
        /*0028*/ 	.byte	0x04, 0x17
        /*002a*/ 	.short	(.L_17 - .L_16)
.L_16:
        /*002c*/ 	.word	0x00000000
        /*0030*/ 	.short	0x0009
        /*0032*/ 	.short	0x0048
        /*0034*/ 	.byte	0x00, 0xf4, 0x21, 0x00


	//----- nvinfo : EIATTR_KPARAM_INFO
	.align		4
.L_17:
        /*0038*/ 	.byte	0x04, 0x17
        /*003a*/ 	.short	(.L_19 - .L_18)
.L_18:
        /*003c*/ 	.word	0x00000000
        /*0040*/ 	.short	0x0008
        /*0042*/ 	.short	0x0040
        /*0044*/ 	.byte	0x00, 0xf4, 0x21, 0x00


	//----- nvinfo : EIATTR_KPARAM_INFO
	.align		4
.L_19:
        /*0048*/ 	.byte	0x04, 0x17
        /*004a*/ 	.short	(.L_21 - .L_20)
.L_20:
        /*004c*/ 	.word	0x00000000
        /*0050*/ 	.short	0x0007
        /*0052*/ 	.short	0x0038
        /*0054*/ 	.byte	0x00, 0xf4, 0x21, 0x00


	//----- nvinfo : EIATTR_KPARAM_INFO
	.align		4
.L_21:
        /*0058*/ 	.byte	0x04, 0x17
        /*005a*/ 	.short	(.L_23 - .L_22)
.L_22:
        /*005c*/ 	.word	0x00000000
        /*0060*/ 	.short	0x0006
        /*0062*/ 	.short	0x0030
        /*0064*/ 	.byte	0x00, 0xf4, 0x21, 0x00


	//----- nvinfo : EIATTR_KPARAM_INFO
	.align		4
.L_23:
        /*0068*/ 	.byte	0x04, 0x17
        /*006a*/ 	.short	(.L_25 - .L_24)
.L_24:
        /*006c*/ 	.word	0x00000000
        /*0070*/ 	.short	0x0005
        /*0072*/ 	.short	0x0028
        /*0074*/ 	.byte	0x00, 0xf4, 0x21, 0x00


	//----- nvinfo : EIATTR_KPARAM_INFO
	.align		4
.L_25:
        /*0078*/ 	.byte	0x04, 0x17
        /*007a*/ 	.short	(.L_27 - .L_26)
.L_26:
        /*007c*/ 	.word	0x00000000
        /*0080*/ 	.short	0x0004
        /*0082*/ 	.short	0x0020
        /*0084*/ 	.byte	0x00, 0xf4, 0x21, 0x00


	//----- nvinfo : EIATTR_KPARAM_INFO
	.align		4
.L_27:
        /*0088*/ 	.byte	0x04, 0x17
        /*008a*/ 	.short	(.L_29 - .L_28)
.L_28:
        /*008c*/ 	.word	0x00000000
        /*0090*/ 	.short	0x0003
        /*0092*/ 	.short	0x0018
        /*0094*/ 	.byte	0x00, 0xf4, 0x21, 0x00


	//----- nvinfo : EIATTR_KPARAM_INFO
	.align		4
.L_29:
        /*0098*/ 	.byte	0x04, 0x17
        /*009a*/ 	.short	(.L_31 - .L_30)
.L_30:
        /*009c*/ 	.word	0x00000000
        /*00a0*/ 	.short	0x0002
        /*00a2*/ 	.short	0x0010
        /*00a4*/ 	.byte	0x00, 0xf4, 0x21, 0x00


	//----- nvinfo : EIATTR_KPARAM_INFO
	.align		4
.L_31:
        /*00a8*/ 	.byte	0x04, 0x17
        /*00aa*/ 	.short	(.L_33 - .L_32)
.L_32:
        /*00ac*/ 	.word	0x00000000
        /*00b0*/ 	.short	0x0001
        /*00b2*/ 	.short	0x0008
        /*00b4*/ 	.byte	0x00, 0xf4, 0x21, 0x00


	//----- nvinfo : EIATTR_KPARAM_INFO
	.align		4
.L_33:
        /*00b8*/ 	.byte	0x04, 0x17
        /*00ba*/ 	.short	(.L_35 - .L_34)
.L_34:
        /*00bc*/ 	.word	0x00000000
        /*00c0*/ 	.short	0x0000
        /*00c2*/ 	.short	0x0000
        /*00c4*/ 	.byte	0x00, 0xf4, 0x21, 0x00


	//----- nvinfo : EIATTR_SPARSE_MMA_MASK
	.align		4
.L_35:
        /*00c8*/ 	.byte	0x03, 0x50
        /*00ca*/ 	.short	0x0000


	//----- nvinfo : EIATTR_MAXREG_COUNT
	.align		4
        /*00cc*/ 	.byte	0x03, 0x1b
        /*00ce*/ 	.short	0x00ff


	//----- nvinfo : EIATTR_EXIT_INSTR_OFFSETS
	.align		4
        /*00d0*/ 	.byte	0x04, 0x1c
        /*00d2*/ 	.short	(.L_37 - .L_36)


	//   ....[0]....
.L_36:
        /*00d4*/ 	.word	0x00000540


	//----- nvinfo : EIATTR_REQNTID
	.align		4
.L_37:
        /*00d8*/ 	.byte	0x04, 0x10
        /*00da*/ 	.short	(.L_39 - .L_38)
.L_38:
        /*00dc*/ 	.word	0x00000100
        /*00e0*/ 	.word	0x00000001
        /*00e4*/ 	.word	0x00000001


	//----- nvinfo : EIATTR_CBANK_PARAM_SIZE
	.align		4
.L_39:
        /*00e8*/ 	.byte	0x03, 0x19
        /*00ea*/ 	.short	0x005c


	//----- nvinfo : EIATTR_PARAM_CBANK
	.align		4
        /*00ec*/ 	.byte	0x04, 0x0a
        /*00ee*/ 	.short	(.L_41 - .L_40)
	.align		4
.L_40:
        /*00f0*/ 	.word	index@(.nv.constant0.triton_poi_fused__native_batch_norm_legit_no_training_add_native_batch_norm_backward_relu_15)
        /*00f4*/ 	.short	0x0210
        /*00f6*/ 	.short	0x005c


	//----- nvinfo : EIATTR_SW_WAR
	.align		4
.L_41:
        /*00f8*/ 	.byte	0x04, 0x36
        /*00fa*/ 	.short	(.L_43 - .L_42)
.L_42:
        /*00fc*/ 	.word	0x00000008
.L_43:


//--------------------- .nv.callgraph             --------------------------
	.section	.nv.callgraph,"",@"SHT_CUDA_CALLGRAPH"
	.align	4
	.sectionentsize	8
	.align		4
        /*0000*/ 	.word	0x00000000
	.align		4
        /*0004*/ 	.word	0xffffffff
	.align		4
        /*0008*/ 	.word	0x00000000
	.align		4
        /*000c*/ 	.word	0xfffffffe
	.align		4
        /*0010*/ 	.word	0x00000000
	.align		4
        /*0014*/ 	.word	0xfffffffd
	.align		4
        /*0018*/ 	.word	0x00000000
	.align		4
        /*001c*/ 	.word	0xfffffffc


//--------------------- .nv.constant4             --------------------------
	.section	.nv.constant4,"a",@progbits
	.align	8
	.align		8
.nv.constant4:
        /*0000*/ 	.dword	_$_str
	.align		8
        /*0008*/ 	.dword	_$_str_$_2


//--------------------- .text.triton_poi_fused__native_batch_norm_legit_no_training_add_native_batch_norm_backward_relu_15 --------------------------
	.section	.text.triton_poi_fused__native_batch_norm_legit_no_training_add_native_batch_norm_backward_relu_15,"ax",@progbits
	.align	128
        .global         triton_poi_fused__native_batch_norm_legit_no_training_add_native_batch_norm_backward_relu_15
        .type           triton_poi_fused__native_batch_norm_legit_no_training_add_native_batch_norm_backward_relu_15,@function
        .size           triton_poi_fused__native_batch_norm_legit_no_training_add_native_batch_norm_backward_relu_15,(.L_x_1 - triton_poi_fused__native_batch_norm_legit_no_training_add_native_batch_norm_backward_relu_15)
        .other          triton_poi_fused__native_batch_norm_legit_no_training_add_native_batch_norm_backward_relu_15,@"STO_CUDA_ENTRY STV_DEFAULT"
triton_poi_fused__native_batch_norm_legit_no_training_add_native_batch_norm_backward_relu_15:
.text.triton_poi_fused__native_batch_norm_legit_no_training_add_native_batch_norm_backward_relu_15:
[----:B------:R-:W-:Y:S01]  /*0000*/  LDC R1, c[0x0][0x28] ;  /* 0x00000a00ff017b82 */ /* 0x000fe20000000800 */
[----:B------:R-:W1:Y:S07]  /*0010*/  S2R R0, SR_TID.X ;  /* 0x0000000000007919 */ /* 0x000e6e0000002100 */
[----:B------:R-:W2:Y:S01]  /*0020*/  LDC.64 R2, c[0x0][0x240] ;  /* 0x00009000ff027b82 */ /* 0x000ea20000000a00 */
[----:B------:R-:W-:Y:S01]  /*0030*/  ULDC.64 UR4, c[0x0][0x208] ;  /* 0x0000820000047ab9 */ /* 0x000fe20000000a00 */
[----:B------:R-:W3:Y:S06]  /*0040*/  S2R R7, SR_CTAID.X ;  /* 0x0000000000077919 */ /* 0x000eec0000002500 */
[----:B------:R-:W4:Y:S08]  /*0050*/  LDC.64 R22, c[0x0][0x220] ;  /* 0x00008800ff167b82 */ /* 0x000f300000000a00 */
[----:B------:R-:W5:Y:S08]  /*0060*/  LDC.64 R8, c[0x0][0x218] ;  /* 0x00008600ff087b82 */ /* 0x000f700000000a00 */
[----:B------:R-:W5:Y:S01]  /*0070*/  LDC.64 R10, c[0x0][0x210] ;  /* 0x00008400ff0a7b82 */ /* 0x000f620000000a00 */
[----:B-1----:R-:W-:-:S07]  /*0080*/  SHF.L.U32 R0, R0, 0x1, RZ ;  /* 0x0000000100007819 */ /* 0x002fce00000006ff */
[----:B------:R-:W1:Y:S01]  /*0090*/  LDC.64 R14, c[0x0][0x238] ;  /* 0x00008e00ff0e7b82 */ /* 0x000e620000000a00 */
[----:B---3--:R-:W-:Y:S02]  /*00a0*/  SHF.R.S32.HI R5, RZ, 0x16, R7 ;  /* 0x00000016ff057819 */ /* 0x008fe40000011407 */
[----:B------:R-:W-:Y:S02]  /*00b0*/  LOP3.LUT R0, R0, 0x1fe, RZ, 0xc0, !PT ;  /* 0x000001fe00007812 */ /* 0x000fe400078ec0ff */
[----:B------:R-:W-:-:S03]  /*00c0*/  SGXT R5, R5, 0x1 ;  /* 0x000000010505781a */ /* 0x000fc60000000200 */
[----:B------:R-:W3:Y:S01]  /*00d0*/  LDC.64 R18, c[0x0][0x248] ;  /* 0x00009200ff127b82 */ /* 0x000ee20000000a00 */
[----:B------:R-:W-:-:S04]  /*00e0*/  LEA R0, R7, R0, 0x9 ;  /* 0x0000000007007211 */ /* 0x000fc800078e48ff */
[----:B------:R-:W-:-:S03]  /*00f0*/  LEA.HI R5, R5, R0, RZ, 0x5 ;  /* 0x0000000005057211 */ /* 0x000fc600078f28ff */
[----:B------:R-:W1:Y:S01]  /*0100*/  LDC.64 R6, c[0x0][0x230] ;  /* 0x00008c00ff067b82 */ /* 0x000e620000000a00 */
[----:B------:R-:W-:-:S04]  /*0110*/  LOP3.LUT R5, R5, 0xffffffe0, RZ, 0xc0, !PT ;  /* 0xffffffe005057812 */ /* 0x000fc800078ec0ff */
[----:B------:R-:W-:-:S03]  /*0120*/  IADD3 R21, R0, -R5, RZ ;  /* 0x8000000500157210 */ /* 0x000fc60007ffe0ff */
[----:B------:R-:W3:Y:S02]  /*0130*/  LDC.64 R4, c[0x0][0x228] ;  /* 0x00008a00ff047b82 */ /* 0x000ee40000000a00 */
[----:B--2---:R-:W-:-:S06]  /*0140*/  IMAD.WIDE R2, R21, 0x4, R2 ;  /* 0x0000000415027825 */ /* 0x004fcc00078e0202 */
[----:B------:R-:W2:Y:S01]  /*0150*/  LDG.E.EL.64 R2, desc[UR4][R2.64] ;  /* 0x0000000402027981 */ /* 0x000ea2000c2e1b00 */
[C---:B----4-:R-:W-:Y:S01]  /*0160*/  IMAD.WIDE R22, R0.reuse, 0x4, R22 ;  /* 0x0000000400167825 */ /* 0x050fe200078e0216 */
[----:B------:R-:W4:Y:S03]  /*0170*/  LDC.64 R16, c[0x0][0x250] ;  /* 0x00009400ff107b82 */ /* 0x000f260000000a00 */
[----:B01----:R-:W-:-:S06]  /*0180*/  IMAD.WIDE R6, R0, 0x4, R6 ;  /* 0x0000000400067825 */ /* 0x003fcc00078e0206 */
[----:B------:R-:W2:Y:S01]  /*0190*/  LDG.E.64 R6, desc[UR4][R6.64] ;  /* 0x0000000406067981 */ /* 0x000ea2000c1e1b00 */
[----:B---3--:R-:W-:-:S06]  /*01a0*/  IMAD.WIDE R4, R0, 0x4, R4 ;  /* 0x0000000400047825 */ /* 0x008fcc00078e0204 */
[----:B------:R-:W3:Y:S01]  /*01b0*/  LDG.E.64 R4, desc[UR4][R4.64] ;  /* 0x0000000404047981 */ /* 0x000ee2000c1e1b00 */
[----:B-----5:R-:W-:-:S03]  /*01c0*/  IMAD.WIDE R12, R0, 0x4, R8 ;  /* 0x00000004000c7825 */ /* 0x020fc600078e0208 */
[----:B------:R-:W5:Y:S01]  /*01d0*/  LDG.E.64 R8, desc[UR4][R22.64] ;  /* 0x0000000416087981 */ /* 0x000f62000c1e1b00 */
[----:B------:R-:W-:-:S03]  /*01e0*/  IMAD.WIDE R10, R0, 0x4, R10 ;  /* 0x00000004000a7825 */ /* 0x000fc600078e020a */
[----:B------:R-:W5:Y:S01]  /*01f0*/  LDG.E.64 R12, desc[UR4][R12.64] ;  /* 0x000000040c0c7981 */ /* 0x000f62000c1e1b00 */
[----:B------:R-:W-:-:S03]  /*0200*/  IMAD.WIDE R14, R21, 0x4, R14 ;  /* 0x00000004150e7825 */ /* 0x000fc600078e020e */
[----:B------:R-:W5:Y:S01]  /*0210*/  LDG.E.64 R10, desc[UR4][R10.64] ;  /* 0x000000040a0a7981 */ /* 0x000f62000c1e1b00 */
[----:B------:R-:W-:-:S03]  /*0220*/  IMAD.WIDE R24, R21, 0x4, R18 ;  /* 0x0000000415187825 */ /* 0x000fc600078e0212 */
[----:B------:R-:W5:Y:S01]  /*0230*/  LDG.E.EL.64 R14, desc[UR4][R14.64] ;  /* 0x000000040e0e7981 */ /* 0x000f62000c2e1b00 */
[----:B----4-:R-:W-:-:S03]  /*0240*/  IMAD.WIDE R18, R21, 0x4, R16 ;  /* 0x0000000415127825 */ /* 0x010fc600078e0210 */
[----:B------:R-:W4:Y:S04]  /*0250*/  LDG.E.EL.64 R16, desc[UR4][R24.64] ;  /* 0x0000000418107981 */ /* 0x000f28000c2e1b00 */
[----:B------:R-:W4:Y:S01]  /*0260*/  LDG.E.EL.64 R18, desc[UR4][R18.64] ;  /* 0x0000000412127981 */ /* 0x000f22000c2e1b00 */
[----:B--2---:R-:W-:Y:S01]  /*0270*/  FADD R20, R2, 9.9999997473787516356e-06 ;  /* 0x3727c5ac02147421 */ /* 0x004fe20000000000 */
[----:B------:R-:W-:-:S03]  /*0280*/  FADD R3, R3, 9.9999997473787516356e-06 ;  /* 0x3727c5ac03037421 */ /* 0x000fc60000000000 */
[----:B------:R-:W0:Y:S08]  /*0290*/  MUFU.SQRT R2, R20 ;  /* 0x0000001400027308 */ /* 0x000e300000002000 */
[----:B------:R-:W1:Y:S01]  /*02a0*/  MUFU.SQRT R21, R3 ;  /* 0x0000000300157308 */ /* 0x000e620000002000 */
[C---:B0-----:R-:W-:Y:S02]  /*02b0*/  FSETP.GT.AND P0, PT, R2.reuse, 8.50705917302346158658e+37, PT ;  /* 0x7e8000000200780b */ /* 0x041fe40003f04000 */
[----:B------:R-:W-:-:S02]  /*02c0*/  FSETP.GEU.AND P2, PT, R2, 1.175494350822287508e-38, PT ;  /* 0x008000000200780b */ /* 0x000fc40003f4e000 */
[C---:B-1----:R-:W-:Y:S02]  /*02d0*/  FSETP.GT.AND P1, PT, R21.reuse, 8.50705917302346158658e+37, PT ;  /* 0x7e8000001500780b */ /* 0x042fe40003f24000 */
[----:B------:R-:W-:Y:S01]  /*02e0*/  FSETP.GEU.AND P3, PT, R21, 1.175494350822287508e-38, PT ;  /* 0x008000001500780b */ /* 0x000fe20003f6e000 */
[----:B---3--:R-:W-:Y:S01]  /*02f0*/  FADD R20, R5, R7 ;  /* 0x0000000705147221 */ /* 0x008fe20000000000 */
[----:B------:R-:W-:-:S05]  /*0300*/  FADD R5, R4, R6 ;  /* 0x0000000604057221 */ /* 0x000fca0000000000 */
[----:B------:R-:W-:Y:S01]  /*0310*/  @P0 FMUL R2, R2, 0.25 ;  /* 0x3e80000002020820 */ /* 0x000fe20000400000 */
[----:B------:R-:W0:Y:S01]  /*0320*/  LDC.64 R6, c[0x0][0x260] ;  /* 0x00009800ff067b82 */ /* 0x000e220000000a00 */
[----:B-----5:R-:W-:Y:S02]  /*0330*/  FADD R5, R8, R5 ;  /* 0x0000000508057221 */ /* 0x020fe40000000000 */
[----:B------:R-:W-:Y:S01]  /*0340*/  @!P2 FMUL R2, R2, 16777216 ;  /* 0x4b8000000202a820 */ /* 0x000fe20000400000 */
[----:B------:R-:W-:Y:S01]  /*0350*/  @P1 FMUL R21, R21, 0.25 ;  /* 0x3e80000015151820 */ /* 0x000fe20000400000 */
[----:B------:R-:W-:-:S03]  /*0360*/  HFMA2.MMA R8, -RZ, RZ, 1.625, 0 ;  /* 0x3e800000ff087435 */ /* 0x000fc600000001ff */
[----:B------:R-:W-:Y:S01]  /*0370*/  @!P3 FMUL R21, R21, 16777216 ;  /* 0x4b8000001515b820 */ /* 0x000fe20000400000 */
[----:B------:R-:W1:Y:S01]  /*0380*/  MUFU.RCP R2, R2 ;  /* 0x0000000200027308 */ /* 0x000e620000001000 */
[----:B------:R-:W-:-:S07]  /*0390*/  FADD R20, R9, R20 ;  /* 0x0000001409147221 */ /* 0x000fce0000000000 */
[----:B------:R-:W2:Y:S01]  /*03a0*/  MUFU.RCP R21, R21 ;  /* 0x0000001500157308 */ /* 0x000ea20000001000 */
[C---:B------:R-:W-:Y:S01]  /*03b0*/  FSEL R9, R8.reuse, 1, P0 ;  /* 0x3f80000008097808 */ /* 0x040fe20000000000 */
[----:B------:R-:W-:Y:S01]  /*03c0*/  FADD R20, R13, R20 ;  /* 0x000000140d147221 */ /* 0x000fe20000000000 */
[----:B------:R-:W-:Y:S01]  /*03d0*/  FSEL R8, R8, 1, P1 ;  /* 0x3f80000008087808 */ /* 0x000fe20000800000 */
[----:B------:R-:W-:Y:S02]  /*03e0*/  FADD R3, R12, R5 ;  /* 0x000000050c037221 */ /* 0x000fe40000000000 */
[----:B------:R-:W3:Y:S01]  /*03f0*/  LDC.64 R4, c[0x0][0x258] ;  /* 0x00009600ff047b82 */ /* 0x000ee20000000a00 */
[----:B------:R-:W-:Y:S01]  /*0400*/  FADD R20, R11, R20 ;  /* 0x000000140b147221 */ /* 0x000fe20000000000 */
[----:B------:R-:W-:Y:S01]  /*0410*/  FADD R3, R10, R3 ;  /* 0x000000030a037221 */ /* 0x000fe20000000000 */
[----:B------:R-:W-:Y:S01]  /*0420*/  @!P2 FMUL R9, R9, 16777216 ;  /* 0x4b8000000909a820 */ /* 0x000fe20000400000 */
[----:B------:R-:W-:Y:S01]  /*0430*/  @!P3 FMUL R8, R8, 16777216 ;  /* 0x4b8000000808b820 */ /* 0x000fe20000400000 */
[----:B------:R-:W-:Y:S01]  /*0440*/  FADD R15, -R15, R20 ;  /* 0x000000140f0f7221 */ /* 0x000fe20000000100 */
[----:B------:R-:W-:Y:S01]  /*0450*/  FADD R14, -R14, R3 ;  /* 0x000000030e0e7221 */ /* 0x000fe20000000100 */
[----:B-1----:R-:W-:Y:S01]  /*0460*/  FMUL R9, R2, R9 ;  /* 0x0000000902097220 */ /* 0x002fe20000400000 */
[----:B--2---:R-:W-:-:S03]  /*0470*/  FMUL R8, R21, R8 ;  /* 0x0000000815087220 */ /* 0x004fc60000400000 */
[----:B------:R-:W-:Y:S01]  /*0480*/  FMUL R9, R14, R9 ;  /* 0x000000090e097220 */ /* 0x000fe20000400000 */
[----:B------:R-:W-:-:S03]  /*0490*/  FMUL R8, R15, R8 ;  /* 0x000000080f087220 */ /* 0x000fc60000400000 */
[----:B----4-:R-:W-:Y:S01]  /*04a0*/  FFMA R9, R16, R9, R18 ;  /* 0x0000000910097223 */ /* 0x010fe20000000012 */
[----:B------:R-:W-:-:S04]  /*04b0*/  FFMA R8, R17, R8, R19 ;  /* 0x0000000811087223 */ /* 0x000fc80000000013 */
[C---:B------:R-:W-:Y:S02]  /*04c0*/  FSETP.GEU.AND P0, PT, R9.reuse, RZ, PT ;  /* 0x000000ff0900720b */ /* 0x040fe40003f0e000 */
[----:B------:R-:W-:Y:S01]  /*04d0*/  FSETP.GEU.AND P1, PT, R8, RZ, PT ;  /* 0x000000ff0800720b */ /* 0x000fe20003f2e000 */
[----:B0-----:R-:W-:Y:S01]  /*04e0*/  IMAD.WIDE R6, R0, 0x4, R6 ;  /* 0x0000000400067825 */ /* 0x001fe200078e0206 */
[----:B------:R-:W-:Y:S02]  /*04f0*/  FSEL R2, R9, RZ, P0 ;  /* 0x000000ff09027208 */ /* 0x000fe40000000000 */
[----:B------:R-:W-:Y:S01]  /*0500*/  FSEL R3, R8, RZ, P1 ;  /* 0x000000ff08037208 */ /* 0x000fe20000800000 */
[----:B---3--:R-:W-:-:S05]  /*0510*/  IMAD.WIDE R4, R0, 0x4, R4 ;  /* 0x0000000400047825 */ /* 0x008fca00078e0204 */
[----:B------:R-:W-:Y:S04]  /*0520*/  STG.E.64 desc[UR4][R4.64], R2 ;  /* 0x0000000204007986 */ /* 0x000fe8000c101b04 */
[----:B------:R-:W-:Y:S01]  /*0530*/  STG.E.64 desc[UR4][R6.64], R14 ;  /* 0x0000000e06007986 */ /* 0x000fe2000c101b04 */
[----:B------:R-:W-:Y:S05]  /*0540*/  EXIT ;  /* 0x000000000000794d */ /* 0x000fea0003800000 */
.L_x_0:
[----:B------:R-:W-:-:S00]  /*0550*/  BRA `(.L_x_0) ;  /* 0xfffffffc00fc7947 */ /* 0x000fc0000383ffff */
[----:B------:R-:W-:-:S00]  /*0560*/  NOP ;  /* 0x0000000000007918 */ /* 0x000fc00000000000 */
        /* <DEDUP_REMOVED lines=9> */
.L_x_1:


//--------------------- .nv.global.init           --------------------------
	.section	.nv.global.init,"aw",@progbits
.nv.global.init:
	.type		_$_str,@object
	.size		_$_str,(_$_str_$_2 - _$_str)
_$_str:
        /*0000*/ 	.byte	0x5f, 0x5f, 0x43, 0x55, 0x44, 0x41, 0x5f, 0x46, 0x54, 0x5a, 0x00
	.type		_$_str_$_2,@object
	.size		_$_str_$_2,(.L_1 - _$_str_$_2)
_$_str_$_2:
        /*000b*/ 	.byte	0x5f, 0x5f, 0x43, 0x55, 0x44, 0x41, 0x5f, 0x50, 0x52, 0x45, 0x43, 0x5f, 0x53, 0x51, 0x52, 0x54
        /*001b*/ 	.byte	0x00
.L_1:


//--------------------- .nv.constant0.triton_poi_fused__native_batch_norm_legit_no_training_add_native_batch_norm_backward_relu_15 --------------------------
	.section	.nv.constant0.triton_poi_fused__native_batch_norm_legit_no_training_add_native_batch_norm_backward_relu_15,"a",@progbits
	.sectionflags	@""
	.align	4
.nv.constant0.triton_poi_fused__native_batch_norm_legit_no_training_add_native_batch_norm_backward_relu_15:
	.zero		620
